//
// Generated by NVIDIA NVVM Compiler
//
// Compiler Build ID: CL-36424714
// Cuda compilation tools, release 13.0, V13.0.88
// Based on NVVM 20.0.0
//

.version 9.0
.target sm_100
.address_size 64

	// .globl	_Z7sum_vecPfS_
// _ZZ7sum_vecPfS_E10shared_sum has been demoted

.visible .entry _Z7sum_vecPfS_(
	.param .u64 .ptr .align 1 _Z7sum_vecPfS__param_0,
	.param .u64 .ptr .align 1 _Z7sum_vecPfS__param_1
)
{
	.reg .pred 	%p<5>;
	.reg .b32 	%r<25>;
	.reg .b32 	%f<3>;
	.reg .b64 	%rd<9>;
	// demoted variable
	.shared .align 4 .b8 _ZZ7sum_vecPfS_E10shared_sum[1024];
	ld.param.u64 	%rd2, [_Z7sum_vecPfS__param_0];
	ld.param.u64 	%rd1, [_Z7sum_vecPfS__param_1];
	cvta.to.global.u64 	%rd3, %rd2;
	mov.u32 	%r1, %ctaid.x;
	mov.u32 	%r2, %ntid.x;
	mov.u32 	%r3, %tid.x;
	mad.lo.s32 	%r8, %r1, %r2, %r3;
	mul.wide.s32 	%rd4, %r8, 4;
	add.s64 	%rd5, %rd3, %rd4;
	ld.global.f32 	%f1, [%rd5];
	cvt.rzi.s32.f32 	%r9, %f1;
	shl.b32 	%r10, %r3, 2;
	mov.u32 	%r11, _ZZ7sum_vecPfS_E10shared_sum;
	add.s32 	%r12, %r11, %r10;
	st.shared.u32 	[%r12], %r9;
	bar.sync 	0;
	setp.lt.u32 	%p1, %r2, 2;
	@%p1 bra 	$L__BB0_5;
	shl.b32 	%r4, %r3, 1;
	mov.b32 	%r24, 1;
$L__BB0_2:
	mul.lo.s32 	%r6, %r4, %r24;
	setp.ge.u32 	%p2, %r6, %r2;
	@%p2 bra 	$L__BB0_4;
	add.s32 	%r14, %r6, %r24;
	shl.b32 	%r15, %r14, 2;
	add.s32 	%r17, %r11, %r15;
	ld.shared.u32 	%r18, [%r17];
	shl.b32 	%r19, %r6, 2;
	add.s32 	%r20, %r11, %r19;
	ld.shared.u32 	%r21, [%r20];
	add.s32 	%r22, %r21, %r18;
	st.shared.u32 	[%r20], %r22;
$L__BB0_4:
	bar.sync 	0;
	shl.b32 	%r24, %r24, 1;
	setp.lt.u32 	%p3, %r24, %r2;
	@%p3 bra 	$L__BB0_2;
$L__BB0_5:
	setp.ne.s32 	%p4, %r3, 0;
	@%p4 bra 	$L__BB0_7;
	ld.shared.u32 	%r23, [_ZZ7sum_vecPfS_E10shared_sum];
	cvt.rn.f32.s32 	%f2, %r23;
	cvta.to.global.u64 	%rd6, %rd1;
	mul.wide.u32 	%rd7, %r1, 4;
	add.s64 	%rd8, %rd6, %rd7;
	st.global.f32 	[%rd8], %f2;
$L__BB0_7:
	ret;

}


// ===== COMPILED SASS (sm_100) =====

	.target	sm_100

	.elftype	@"ET_EXEC"


//--------------------- .note.nv.tkinfo           --------------------------
	.section	.note.nv.tkinfo,"",@"SHT_NOTE"
	.sectionflags	@"SHF_NOTE_NV_TKINFO"
	.tkinfo
        /*0018*/ 	.word	0x00000002
        /*0030*/ 	.string	""
        /*0030*/ 	.string	"ptxas"
        /*0030*/ 	.string	"Cuda compilation tools, release 13.0, V13.0.88"
        /*0030*/ 	.string	"Build cuda_13.0.r13.0/compiler.36424714_0"
        /*0030*/ 	.string	"-arch sm_100 -m 64 "



//--------------------- .note.nv.cuinfo           --------------------------
	.section	.note.nv.cuinfo,"",@"SHT_NOTE"
	.sectionflags	@"SHF_NOTE_NV_CUINFO"
        /*0018*/ 	.short	0x0002
        /*001a*/ 	.short	0x0064
        /*001c*/ 	.short	0x0082
	.zero		2


//--------------------- .nv.info                  --------------------------
	.section	.nv.info,"",@"SHT_CUDA_INFO"
	.align	4


	//----- nvinfo : EIATTR_REGCOUNT
	.align		4
        /*0000*/ 	.byte	0x04, 0x2f
        /*0002*/ 	.short	(.L_1 - .L_0)
	.align		4
.L_0:
        /*0004*/ 	.word	index@(_Z7sum_vecPfS_)
        /*0008*/ 	.word	0x0000000a


	//----- nvinfo : EIATTR_FRAME_SIZE
	.align		4
.L_1:
        /*000c*/ 	.byte	0x04, 0x11
        /*000e*/ 	.short	(.L_3 - .L_2)
	.align		4
.L_2:
        /*0010*/ 	.word	index@(_Z7sum_vecPfS_)
        /*0014*/ 	.word	0x00000000


	//----- nvinfo : EIATTR_MIN_STACK_SIZE
	.align		4
.L_3:
        /*0018*/ 	.byte	0x04, 0x12
        /*001a*/ 	.short	(.L_5 - .L_4)
	.align		4
.L_4:
        /*001c*/ 	.word	index@(_Z7sum_vecPfS_)
        /*0020*/ 	.word	0x00000000
.L_5:


//--------------------- .nv.compat                --------------------------
	.section	.nv.compat,"",@"SHT_CUDA_COMPAT_INFO"
	.align	4
        /*0000*/ 	.byte	0x02, 0x09, 0x00, 0x00, 0x02, 0x02, 0x01, 0x00, 0x02, 0x05, 0x05, 0x00, 0x03, 0x07, 0x01, 0x01
        /*0010*/ 	.byte	0x02, 0x03, 0x00, 0x00, 0x02, 0x06, 0x01, 0x00, 0x04, 0x0b, 0x08, 0x00, 0x09, 0x00, 0x00, 0x00
        /*0020*/ 	.byte	0x00, 0x00, 0x00, 0x00


//--------------------- .nv.info._Z7sum_vecPfS_   --------------------------
	.section	.nv.info._Z7sum_vecPfS_,"",@"SHT_CUDA_INFO"
	.sectionflags	@""
	.align	4


	//----- nvinfo : EIATTR_CUDA_API_VERSION
	.align		4
        /*0000*/ 	.byte	0x04, 0x37
        /*0002*/ 	.short	(.L_7 - .L_6)
.L_6:
        /*0004*/ 	.word	0x00000082


	//----- nvinfo : EIATTR_KPARAM_INFO
	.align		4
.L_7:
        /*0008*/ 	.byte	0x04, 0x17
        /*000a*/ 	.short	(.L_9 - .L_8)
.L_8:
        /*000c*/ 	.word	0x00000000
        /*0010*/ 	.short	0x0001
        /*0012*/ 	.short	0x0008
        /*0014*/ 	.byte	0x00, 0xf5, 0x21, 0x00


	//----- nvinfo : EIATTR_KPARAM_INFO
	.align		4
.L_9:
        /*0018*/ 	.byte	0x04, 0x17
        /*001a*/ 	.short	(.L_11 - .L_10)
.L_10:
        /*001c*/ 	.word	0x00000000
        /*0020*/ 	.short	0x0000
        /*0022*/ 	.short	0x0000
        /*0024*/ 	.byte	0x00, 0xf5, 0x21, 0x00


	//----- nvinfo : EIATTR_SPARSE_MMA_MASK
	.align		4
.L_11:
        /*0028*/ 	.byte	0x03, 0x50
        /*002a*/ 	.short	0x0000


	//----- nvinfo : EIATTR_MAXREG_COUNT
	.align		4
        /*002c*/ 	.byte	0x03, 0x1b
        /*002e*/ 	.short	0x00ff


	//----- nvinfo : EIATTR_NUM_BARRIERS
	.align		4
        /*0030*/ 	.byte	0x02, 0x4c
        /*0032*/ 	.byte	0x01
	.zero		1


	//----- nvinfo : EIATTR_MERCURY_ISA_VERSION
	.align		4
        /*0034*/ 	.byte	0x03, 0x5f
        /*0036*/ 	.short	0x0101


	//----- nvinfo : EIATTR_VRC_CTA_INIT_COUNT
	.align		4
        /*0038*/ 	.byte	0x02, 0x4a
	.zero		1
	.zero		1


	//----- nvinfo : EIATTR_EXIT_INSTR_OFFSETS
	.align		4
        /*003c*/ 	.byte	0x04, 0x1c
        /*003e*/ 	.short	(.L_13 - .L_12)


	//   ....[0]....
.L_12:
        /*0040*/ 	.word	0x00000220


	//   ....[1]....
        /*0044*/ 	.word	0x000002b0


	//----- nvinfo : EIATTR_CBANK_PARAM_SIZE
	.align		4
.L_13:
        /*0048*/ 	.byte	0x03, 0x19
        /*004a*/ 	.short	0x0010


	//----- nvinfo : EIATTR_PARAM_CBANK
	.align		4
        /*004c*/ 	.byte	0x04, 0x0a
        /*004e*/ 	.short	(.L_15 - .L_14)
	.align		4
.L_14:
        /*0050*/ 	.word	index@(.nv.constant0._Z7sum_vecPfS_)
        /*0054*/ 	.short	0x0380
        /*0056*/ 	.short	0x0010


	//----- nvinfo : EIATTR_SW_WAR
	.align		4
.L_15:
        /*0058*/ 	.byte	0x04, 0x36
        /*005a*/ 	.short	(.L_17 - .L_16)
.L_16:
        /*005c*/ 	.word	0x00000008
.L_17:


//--------------------- .nv.callgraph             --------------------------
	.section	.nv.callgraph,"",@"SHT_CUDA_CALLGRAPH"
	.align	4
	.sectionentsize	8
	.align		4
        /*0000*/ 	.word	0x00000000
	.align		4
        /*0004*/ 	.word	0xffffffff
	.align		4
        /*0008*/ 	.word	0x00000000
	.align		4
        /*000c*/ 	.word	0xfffffffe
	.align		4
        /*0010*/ 	.word	0x00000000
	.align		4
        /*0014*/ 	.word	0xfffffffd
	.align		4
        /*0018*/ 	.word	0x00000000
	.align		4
        /*001c*/ 	.word	0xfffffffc


//--------------------- .text._Z7sum_vecPfS_      --------------------------
	.section	.text._Z7sum_vecPfS_,"ax",@progbits
	.align	128
        .global         _Z7sum_vecPfS_
        .type           _Z7sum_vecPfS_,@function
        .size           _Z7sum_vecPfS_,(.L_x_3 - _Z7sum_vecPfS_)
        .other          _Z7sum_vecPfS_,@"STO_CUDA_ENTRY STV_DEFAULT"
_Z7sum_vecPfS_:
.text._Z7sum_vecPfS_:
[----:B------:R-:W-:Y:S01]  /*0000*/  LDC R1, c[0x0][0x37c] ;  /* 0x0000df00ff017b82 */ /* 0x000fe20000000800 */
[----:B------:R-:W0:Y:S07]  /*0010*/  S2R R7, SR_CTAID.X ;  /* 0x0000000000077919 */ /* 0x000e2e0000002500 */
[----:B------:R-:W1:Y:S01]  /*0020*/  LDC.64 R2, c[0x0][0x380] ;  /* 0x0000e000ff027b82 */ /* 0x000e620000000a00 */
[----:B------:R-:W0:Y:S01]  /*0030*/  LDCU UR8, c[0x0][0x360] ;  /* 0x00006c00ff0877ac */ /* 0x000e220008000800 */
[----:B------:R-:W0:Y:S01]  /*0040*/  S2R R4, SR_TID.X ;  /* 0x0000000000047919 */ /* 0x000e220000002100 */
[----:B------:R-:W2:Y:S01]  /*0050*/  LDCU.64 UR6, c[0x0][0x358] ;  /* 0x00006b00ff0677ac */ /* 0x000ea20008000a00 */
[----:B0-----:R-:W-:-:S04]  /*0060*/  IMAD R5, R7, UR8, R4 ;  /* 0x0000000807057c24 */ /* 0x001fc8000f8e0204 */
[----:B-1----:R-:W-:-:S06]  /*0070*/  IMAD.WIDE R2, R5, 0x4, R2 ;  /* 0x0000000405027825 */ /* 0x002fcc00078e0202 */
[----:B--2---:R-:W2:Y:S01]  /*0080*/  LDG.E R2, desc[UR6][R2.64] ;  /* 0x0000000602027981 */ /* 0x004ea2000c1e1900 */
[----:B------:R-:W0:Y:S01]  /*0090*/  S2UR UR5, SR_CgaCtaId ;  /* 0x00000000000579c3 */ /* 0x000e220000008800 */
[----:B------:R-:W-:Y:S01]  /*00a0*/  UMOV UR4, 0x400 ;  /* 0x0000040000047882 */ /* 0x000fe20000000000 */
[----:B------:R-:W-:Y:S01]  /*00b0*/  UISETP.GE.U32.AND UP0, UPT, UR8, 0x2, UPT ;  /* 0x000000020800788c */ /* 0x000fe2000bf06070 */
[----:B------:R-:W-:Y:S01]  /*00c0*/  ISETP.NE.AND P1, PT, R4, RZ, PT ;  /* 0x000000ff0400720c */ /* 0x000fe20003f25270 */
[----:B0-----:R-:W-:-:S06]  /*00d0*/  ULEA UR4, UR5, UR4, 0x18 ;  /* 0x0000000405047291 */ /* 0x001fcc000f8ec0ff */
[----:B------:R-:W-:Y:S01]  /*00e0*/  LEA R5, R4, UR4, 0x2 ;  /* 0x0000000404057c11 */ /* 0x000fe2000f8e10ff */
[----:B--2---:R-:W0:Y:S04]  /*00f0*/  F2I.TRUNC.NTZ R0, R2 ;  /* 0x0000000200007305 */ /* 0x004e28000020f100 */
[----:B0-----:R0:W-:Y:S01]  /*0100*/  STS [R5], R0 ;  /* 0x0000000005007388 */ /* 0x0011e20000000800 */
[----:B------:R-:W-:Y:S06]  /*0110*/  BAR.SYNC.DEFER_BLOCKING 0x0 ;  /* 0x0000000000007b1d */ /* 0x000fec0000010000 */
[----:B------:R-:W-:Y:S05]  /*0120*/  BRA.U !UP0, `(.L_x_0) ;  /* 0x00000001083c7547 */ /* 0x000fea000b800000 */
[----:B0-----:R-:W-:Y:S01]  /*0130*/  IMAD.SHL.U32 R0, R4, 0x2, RZ ;  /* 0x0000000204007824 */ /* 0x001fe200078e00ff */
[----:B------:R-:W-:-:S06]  /*0140*/  UMOV UR5, 0x1 ;  /* 0x0000000100057882 */ /* 0x000fcc0000000000 */
.L_x_1:
[----:B-1----:R-:W-:-:S05]  /*0150*/  IMAD R3, R0, UR5, RZ ;  /* 0x0000000500037c24 */ /* 0x002fca000f8e02ff */
[----:B------:R-:W-:-:S13]  /*0160*/  ISETP.GE.U32.AND P0, PT, R3, UR8, PT ;  /* 0x0000000803007c0c */ /* 0x000fda000bf06070 */
[C---:B------:R-:W-:Y:S01]  /*0170*/  @!P0 IADD3 R2, PT, PT, R3.reuse, UR5, RZ ;  /* 0x0000000503028c10 */ /* 0x040fe2000fffe0ff */
[----:B------:R-:W-:Y:S01]  /*0180*/  USHF.L.U32 UR5, UR5, 0x1, URZ ;  /* 0x0000000105057899 */ /* 0x000fe200080006ff */
[----:B------:R-:W-:Y:S02]  /*0190*/  @!P0 LEA R3, R3, UR4, 0x2 ;  /* 0x0000000403038c11 */ /* 0x000fe4000f8e10ff */
[----:B------:R-:W-:Y:S01]  /*01a0*/  @!P0 LEA R2, R2, UR4, 0x2 ;  /* 0x0000000402028c11 */ /* 0x000fe2000f8e10ff */
[----:B------:R-:W-:Y:S02]  /*01b0*/  UISETP.GE.U32.AND UP0, UPT, UR5, UR8, UPT ;  /* 0x000000080500728c */ /* 0x000fe4000bf06070 */
[----:B------:R-:W-:Y:S04]  /*01c0*/  @!P0 LDS R5, [R3] ;  /* 0x0000000003058984 */ /* 0x000fe80000000800 */
[----:B------:R-:W0:Y:S02]  /*01d0*/  @!P0 LDS R2, [R2] ;  /* 0x0000000002028984 */ /* 0x000e240000000800 */
[----:B0-----:R-:W-:-:S05]  /*01e0*/  @!P0 IMAD.IADD R4, R2, 0x1, R5 ;  /* 0x0000000102048824 */ /* 0x001fca00078e0205 */
[----:B------:R1:W-:Y:S01]  /*01f0*/  @!P0 STS [R3], R4 ;  /* 0x0000000403008388 */ /* 0x0003e20000000800 */
[----:B------:R-:W-:Y:S06]  /*0200*/  BAR.SYNC.DEFER_BLOCKING 0x0 ;  /* 0x0000000000007b1d */ /* 0x000fec0000010000 */
[----:B------:R-:W-:Y:S05]  /*0210*/  BRA.U !UP0, `(.L_x_1) ;  /* 0xfffffffd08cc7547 */ /* 0x000fea000b83ffff */
.L_x_0:
[----:B------:R-:W-:Y:S05]  /*0220*/  @P1 EXIT ;  /* 0x000000000000194d */ /* 0x000fea0003800000 */
[----:B------:R-:W2:Y:S01]  /*0230*/  S2UR UR5, SR_CgaCtaId ;  /* 0x00000000000579c3 */ /* 0x000ea20000008800 */
[----:B------:R-:W-:-:S07]  /*0240*/  UMOV UR4, 0x400 ;  /* 0x0000040000047882 */ /* 0x000fce0000000000 */
[----:B-1----:R-:W1:Y:S01]  /*0250*/  LDC.64 R2, c[0x0][0x388] ;  /* 0x0000e200ff027b82 */ /* 0x002e620000000a00 */
[----:B--2---:R-:W-:Y:S01]  /*0260*/  ULEA UR4, UR5, UR4, 0x18 ;  /* 0x0000000405047291 */ /* 0x004fe2000f8ec0ff */
[----:B-1----:R-:W-:-:S08]  /*0270*/  IMAD.WIDE.U32 R2, R7, 0x4, R2 ;  /* 0x0000000407027825 */ /* 0x002fd000078e0002 */
[----:B0-----:R-:W0:Y:S02]  /*0280*/  LDS R0, [UR4] ;  /* 0x00000004ff007984 */ /* 0x001e240008000800 */
[----:B0-----:R-:W-:-:S05]  /*0290*/  I2FP.F32.S32 R5, R0 ;  /* 0x0000000000057245 */ /* 0x001fca0000201400 */
[----:B------:R-:W-:Y:S01]  /*02a0*/  STG.E desc[UR6][R2.64], R5 ;  /* 0x0000000502007986 */ /* 0x000fe2000c101906 */
[----:B------:R-:W-:Y:S05]  /*02b0*/  EXIT ;  /* 0x000000000000794d */ /* 0x000fea0003800000 */
.L_x_2:
[----:B------:R-:W-:-:S00]  /*02c0*/  BRA `(.L_x_2) ;  /* 0xfffffffc00fc7947 */ /* 0x000fc0000383ffff */
[----:B------:R-:W-:-:S00]  /*02d0*/  NOP ;  /* 0x0000000000007918 */ /* 0x000fc00000000000 */
        /* <DEDUP_REMOVED lines=10> */
.L_x_3:


//--------------------- .nv.shared._Z7sum_vecPfS_ --------------------------
	.section	.nv.shared._Z7sum_vecPfS_,"aw",@nobits
	.sectionflags	@""
	.align	4
.nv.shared._Z7sum_vecPfS_:
	.zero		2048


//--------------------- .nv.shared.reserved.0     --------------------------
	.section	.nv.shared.reserved.0,"aw",@nobits
	.weak		__nv_reservedSMEM_offset_0_alias
	.size		__nv_reservedSMEM_offset_0_alias, 0, 64
	.other		__nv_reservedSMEM_offset_0_alias,@"STO_CUDA_RESERVED_SHARED STV_DEFAULT"
__nv_reservedSMEM_offset_0_alias:
	.zero		0
	.zero		64


//--------------------- .nv.constant0._Z7sum_vecPfS_ --------------------------
	.section	.nv.constant0._Z7sum_vecPfS_,"a",@progbits
	.sectionflags	@""
	.align	4
.nv.constant0._Z7sum_vecPfS_:
	.zero		912


//--------------------- SYMBOLS --------------------------

	.type		.nv.reservedSmem.offset0,@object
	.size		.nv.reservedSmem.offset0,0x4
	.type		.nv.reservedSmem.cap,@object
	.size		.nv.reservedSmem.cap,0x4
